//
// Generated by NVIDIA NVVM Compiler
//
// Compiler Build ID: CL-36424714
// Cuda compilation tools, release 13.0, V13.0.88
// Based on NVVM 20.0.0
//

.version 9.0
.target sm_100
.address_size 64

	// .globl	_ZN3cub18CUB_300001_SM_10006detail11EmptyKernelIvEEvv
.global .align 1 .b8 _ZN41_INTERNAL_930e36f0_4_k_cu_d842d677_2904264cuda3std3__45__cpo5beginE[1];
.global .align 1 .b8 _ZN41_INTERNAL_930e36f0_4_k_cu_d842d677_2904264cuda3std3__45__cpo3endE[1];
.global .align 1 .b8 _ZN41_INTERNAL_930e36f0_4_k_cu_d842d677_2904264cuda3std3__45__cpo6cbeginE[1];
.global .align 1 .b8 _ZN41_INTERNAL_930e36f0_4_k_cu_d842d677_2904264cuda3std3__45__cpo4cendE[1];
.global .align 1 .b8 _ZN41_INTERNAL_930e36f0_4_k_cu_d842d677_2904264cuda3std3__45__cpo6rbeginE[1];
.global .align 1 .b8 _ZN41_INTERNAL_930e36f0_4_k_cu_d842d677_2904264cuda3std3__45__cpo4rendE[1];
.global .align 1 .b8 _ZN41_INTERNAL_930e36f0_4_k_cu_d842d677_2904264cuda3std3__45__cpo7crbeginE[1];
.global .align 1 .b8 _ZN41_INTERNAL_930e36f0_4_k_cu_d842d677_2904264cuda3std3__45__cpo5crendE[1];
.global .align 1 .b8 _ZN41_INTERNAL_930e36f0_4_k_cu_d842d677_2904264cuda3std3__443_GLOBAL__N__930e36f0_4_k_cu_d842d677_2904266ignoreE[1];
.global .align 1 .b8 _ZN41_INTERNAL_930e36f0_4_k_cu_d842d677_2904264cuda3std3__419piecewise_constructE[1];
.global .align 1 .b8 _ZN41_INTERNAL_930e36f0_4_k_cu_d842d677_2904264cuda3std3__48in_placeE[1];
.global .align 1 .b8 _ZN41_INTERNAL_930e36f0_4_k_cu_d842d677_2904264cuda3std3__420unreachable_sentinelE[1];
.global .align 1 .b8 _ZN41_INTERNAL_930e36f0_4_k_cu_d842d677_2904264cuda3std3__47nulloptE[1];
.global .align 1 .b8 _ZN41_INTERNAL_930e36f0_4_k_cu_d842d677_2904264cuda3std3__48unexpectE[1];
.global .align 1 .b8 _ZN41_INTERNAL_930e36f0_4_k_cu_d842d677_2904264cuda3std6ranges3__45__cpo4swapE[1];
.global .align 1 .b8 _ZN41_INTERNAL_930e36f0_4_k_cu_d842d677_2904264cuda3std6ranges3__45__cpo9iter_moveE[1];
.global .align 1 .b8 _ZN41_INTERNAL_930e36f0_4_k_cu_d842d677_2904264cuda3std6ranges3__45__cpo5beginE[1];
.global .align 1 .b8 _ZN41_INTERNAL_930e36f0_4_k_cu_d842d677_2904264cuda3std6ranges3__45__cpo3endE[1];
.global .align 1 .b8 _ZN41_INTERNAL_930e36f0_4_k_cu_d842d677_2904264cuda3std6ranges3__45__cpo6cbeginE[1];
.global .align 1 .b8 _ZN41_INTERNAL_930e36f0_4_k_cu_d842d677_2904264cuda3std6ranges3__45__cpo4cendE[1];
.global .align 1 .b8 _ZN41_INTERNAL_930e36f0_4_k_cu_d842d677_2904264cuda3std6ranges3__45__cpo7advanceE[1];
.global .align 1 .b8 _ZN41_INTERNAL_930e36f0_4_k_cu_d842d677_2904264cuda3std6ranges3__45__cpo9iter_swapE[1];
.global .align 1 .b8 _ZN41_INTERNAL_930e36f0_4_k_cu_d842d677_2904264cuda3std6ranges3__45__cpo4nextE[1];
.global .align 1 .b8 _ZN41_INTERNAL_930e36f0_4_k_cu_d842d677_2904264cuda3std6ranges3__45__cpo4prevE[1];
.global .align 1 .b8 _ZN41_INTERNAL_930e36f0_4_k_cu_d842d677_2904264cuda3std6ranges3__45__cpo4dataE[1];
.global .align 1 .b8 _ZN41_INTERNAL_930e36f0_4_k_cu_d842d677_2904264cuda3std6ranges3__45__cpo5cdataE[1];
.global .align 1 .b8 _ZN41_INTERNAL_930e36f0_4_k_cu_d842d677_2904264cuda3std6ranges3__45__cpo4sizeE[1];
.global .align 1 .b8 _ZN41_INTERNAL_930e36f0_4_k_cu_d842d677_2904264cuda3std6ranges3__45__cpo5ssizeE[1];
.global .align 1 .b8 _ZN41_INTERNAL_930e36f0_4_k_cu_d842d677_2904264cuda3std6ranges3__45__cpo8distanceE[1];
.global .align 1 .b8 _ZN41_INTERNAL_930e36f0_4_k_cu_d842d677_2904266thrust24THRUST_300001_SM_1000_NS8cuda_cub3parE[1];
.global .align 1 .b8 _ZN41_INTERNAL_930e36f0_4_k_cu_d842d677_2904266thrust24THRUST_300001_SM_1000_NS8cuda_cub10par_nosyncE[1];
.global .align 1 .b8 _ZN41_INTERNAL_930e36f0_4_k_cu_d842d677_2904266thrust24THRUST_300001_SM_1000_NS6system6detail10sequential3seqE[1];
.global .align 1 .b8 _ZN41_INTERNAL_930e36f0_4_k_cu_d842d677_2904266thrust24THRUST_300001_SM_1000_NS6system3cpp3parE[1];
.global .align 1 .b8 _ZN41_INTERNAL_930e36f0_4_k_cu_d842d677_2904266thrust24THRUST_300001_SM_1000_NS12placeholders2_1E[1];
.global .align 1 .b8 _ZN41_INTERNAL_930e36f0_4_k_cu_d842d677_2904266thrust24THRUST_300001_SM_1000_NS12placeholders2_2E[1];
.global .align 1 .b8 _ZN41_INTERNAL_930e36f0_4_k_cu_d842d677_2904266thrust24THRUST_300001_SM_1000_NS12placeholders2_3E[1];
.global .align 1 .b8 _ZN41_INTERNAL_930e36f0_4_k_cu_d842d677_2904266thrust24THRUST_300001_SM_1000_NS12placeholders2_4E[1];
.global .align 1 .b8 _ZN41_INTERNAL_930e36f0_4_k_cu_d842d677_2904266thrust24THRUST_300001_SM_1000_NS12placeholders2_5E[1];
.global .align 1 .b8 _ZN41_INTERNAL_930e36f0_4_k_cu_d842d677_2904266thrust24THRUST_300001_SM_1000_NS12placeholders2_6E[1];
.global .align 1 .b8 _ZN41_INTERNAL_930e36f0_4_k_cu_d842d677_2904266thrust24THRUST_300001_SM_1000_NS12placeholders2_7E[1];
.global .align 1 .b8 _ZN41_INTERNAL_930e36f0_4_k_cu_d842d677_2904266thrust24THRUST_300001_SM_1000_NS12placeholders2_8E[1];
.global .align 1 .b8 _ZN41_INTERNAL_930e36f0_4_k_cu_d842d677_2904266thrust24THRUST_300001_SM_1000_NS12placeholders2_9E[1];
.global .align 1 .b8 _ZN41_INTERNAL_930e36f0_4_k_cu_d842d677_2904266thrust24THRUST_300001_SM_1000_NS12placeholders3_10E[1];
.global .align 1 .b8 _ZN41_INTERNAL_930e36f0_4_k_cu_d842d677_2904266thrust24THRUST_300001_SM_1000_NS3seqE[1];
.global .align 1 .b8 _ZN41_INTERNAL_930e36f0_4_k_cu_d842d677_2904266thrust24THRUST_300001_SM_1000_NS6deviceE[1];

.visible .entry _ZN3cub18CUB_300001_SM_10006detail11EmptyKernelIvEEvv()
{


	ret;

}


// ===== COMPILED SASS (sm_100) =====

	.target	sm_100

	.elftype	@"ET_EXEC"


//--------------------- .note.nv.tkinfo           --------------------------
	.section	.note.nv.tkinfo,"",@"SHT_NOTE"
	.sectionflags	@"SHF_NOTE_NV_TKINFO"
	.tkinfo
        /*0018*/ 	.word	0x00000002
        /*0030*/ 	.string	""
        /*0030*/ 	.string	"ptxas"
        /*0030*/ 	.string	"Cuda compilation tools, release 13.0, V13.0.88"
        /*0030*/ 	.string	"Build cuda_13.0.r13.0/compiler.36424714_0"
        /*0030*/ 	.string	"-arch sm_100 -m 64 "



//--------------------- .note.nv.cuinfo           --------------------------
	.section	.note.nv.cuinfo,"",@"SHT_NOTE"
	.sectionflags	@"SHF_NOTE_NV_CUINFO"
        /*0018*/ 	.short	0x0002
        /*001a*/ 	.short	0x0064
        /*001c*/ 	.short	0x0082
	.zero		2


//--------------------- .nv.info                  --------------------------
	.section	.nv.info,"",@"SHT_CUDA_INFO"
	.align	4


	//----- nvinfo : EIATTR_REGCOUNT
	.align		4
        /*0000*/ 	.byte	0x04, 0x2f
        /*0002*/ 	.short	(.L_46 - .L_45)
	.align		4
.L_45:
        /*0004*/ 	.word	index@(_ZN3cub18CUB_300001_SM_10006detail11EmptyKernelIvEEvv)
        /*0008*/ 	.word	0x00000004


	//----- nvinfo : EIATTR_FRAME_SIZE
	.align		4
.L_46:
        /*000c*/ 	.byte	0x04, 0x11
        /*000e*/ 	.short	(.L_48 - .L_47)
	.align		4
.L_47:
        /*0010*/ 	.word	index@(_ZN3cub18CUB_300001_SM_10006detail11EmptyKernelIvEEvv)
        /*0014*/ 	.word	0x00000000


	//----- nvinfo : EIATTR_MIN_STACK_SIZE
	.align		4
.L_48:
        /*0018*/ 	.byte	0x04, 0x12
        /*001a*/ 	.short	(.L_50 - .L_49)
	.align		4
.L_49:
        /*001c*/ 	.word	index@(_ZN3cub18CUB_300001_SM_10006detail11EmptyKernelIvEEvv)
        /*0020*/ 	.word	0x00000000
.L_50:


//--------------------- .nv.compat                --------------------------
	.section	.nv.compat,"",@"SHT_CUDA_COMPAT_INFO"
	.align	4
        /*0000*/ 	.byte	0x02, 0x09, 0x00, 0x00, 0x02, 0x02, 0x01, 0x00, 0x02, 0x05, 0x05, 0x00, 0x03, 0x07, 0x01, 0x01
        /*0010*/ 	.byte	0x02, 0x03, 0x00, 0x00, 0x02, 0x06, 0x01, 0x00, 0x04, 0x0b, 0x08, 0x00, 0x09, 0x00, 0x00, 0x00
        /*0020*/ 	.byte	0x00, 0x00, 0x00, 0x00


//--------------------- .nv.info._ZN3cub18CUB_300001_SM_10006detail11EmptyKernelIvEEvv --------------------------
	.section	.nv.info._ZN3cub18CUB_300001_SM_10006detail11EmptyKernelIvEEvv,"",@"SHT_CUDA_INFO"
	.sectionflags	@""
	.align	4


	//----- nvinfo : EIATTR_CUDA_API_VERSION
	.align		4
        /*0000*/ 	.byte	0x04, 0x37
        /*0002*/ 	.short	(.L_52 - .L_51)
.L_51:
        /*0004*/ 	.word	0x00000082


	//----- nvinfo : EIATTR_SPARSE_MMA_MASK
	.align		4
.L_52:
        /*0008*/ 	.byte	0x03, 0x50
        /*000a*/ 	.short	0x0000


	//----- nvinfo : EIATTR_MAXREG_COUNT
	.align		4
        /*000c*/ 	.byte	0x03, 0x1b
        /*000e*/ 	.short	0x00ff


	//----- nvinfo : EIATTR_MERCURY_ISA_VERSION
	.align		4
        /*0010*/ 	.byte	0x03, 0x5f
        /*0012*/ 	.short	0x0101


	//----- nvinfo : EIATTR_VRC_CTA_INIT_COUNT
	.align		4
        /*0014*/ 	.byte	0x02, 0x4a
	.zero		1
	.zero		1


	//----- nvinfo : EIATTR_EXIT_INSTR_OFFSETS
	.align		4
        /*0018*/ 	.byte	0x04, 0x1c
        /*001a*/ 	.short	(.L_54 - .L_53)


	//   ....[0]....
.L_53:
        /*001c*/ 	.word	0x00000010


	//----- nvinfo : EIATTR_SW_WAR
	.align		4
.L_54:
        /*0020*/ 	.byte	0x04, 0x36
        /*0022*/ 	.short	(.L_56 - .L_55)
.L_55:
        /*0024*/ 	.word	0x00000008
.L_56:


//--------------------- .nv.callgraph             --------------------------
	.section	.nv.callgraph,"",@"SHT_CUDA_CALLGRAPH"
	.align	4
	.sectionentsize	8
	.align		4
        /*0000*/ 	.word	0x00000000
	.align		4
        /*0004*/ 	.word	0xffffffff
	.align		4
        /*0008*/ 	.word	0x00000000
	.align		4
        /*000c*/ 	.word	0xfffffffe
	.align		4
        /*0010*/ 	.word	0x00000000
	.align		4
        /*0014*/ 	.word	0xfffffffd
	.align		4
        /*0018*/ 	.word	0x00000000
	.align		4
        /*001c*/ 	.word	0xfffffffc


//--------------------- .nv.constant4             --------------------------
	.section	.nv.constant4,"a",@progbits
	.align	8
	.align		8
.nv.constant4:
        /*0000*/ 	.dword	_ZN41_INTERNAL_930e36f0_4_k_cu_d842d677_2908544cuda3std3__45__cpo5beginE
	.align		8
        /*0008*/ 	.dword	_ZN41_INTERNAL_930e36f0_4_k_cu_d842d677_2908544cuda3std3__45__cpo3endE
	.align		8
        /*0010*/ 	.dword	_ZN41_INTERNAL_930e36f0_4_k_cu_d842d677_2908544cuda3std3__45__cpo6cbeginE
	.align		8
        /*0018*/ 	.dword	_ZN41_INTERNAL_930e36f0_4_k_cu_d842d677_2908544cuda3std3__45__cpo4cendE
	.align		8
        /*0020*/ 	.dword	_ZN41_INTERNAL_930e36f0_4_k_cu_d842d677_2908544cuda3std3__45__cpo6rbeginE
	.align		8
        /*0028*/ 	.dword	_ZN41_INTERNAL_930e36f0_4_k_cu_d842d677_2908544cuda3std3__45__cpo4rendE
	.align		8
        /*0030*/ 	.dword	_ZN41_INTERNAL_930e36f0_4_k_cu_d842d677_2908544cuda3std3__45__cpo7crbeginE
	.align		8
        /*0038*/ 	.dword	_ZN41_INTERNAL_930e36f0_4_k_cu_d842d677_2908544cuda3std3__45__cpo5crendE
	.align		8
        /*0040*/ 	.dword	_ZN41_INTERNAL_930e36f0_4_k_cu_d842d677_2908544cuda3std3__443_GLOBAL__N__930e36f0_4_k_cu_d842d677_2908546ignoreE
	.align		8
        /*0048*/ 	.dword	_ZN41_INTERNAL_930e36f0_4_k_cu_d842d677_2908544cuda3std3__419piecewise_constructE
	.align		8
        /*0050*/ 	.dword	_ZN41_INTERNAL_930e36f0_4_k_cu_d842d677_2908544cuda3std3__48in_placeE
	.align		8
        /*0058*/ 	.dword	_ZN41_INTERNAL_930e36f0_4_k_cu_d842d677_2908544cuda3std3__420unreachable_sentinelE
	.align		8
        /*0060*/ 	.dword	_ZN41_INTERNAL_930e36f0_4_k_cu_d842d677_2908544cuda3std3__47nulloptE
	.align		8
        /*0068*/ 	.dword	_ZN41_INTERNAL_930e36f0_4_k_cu_d842d677_2908544cuda3std3__48unexpectE
	.align		8
        /*0070*/ 	.dword	_ZN41_INTERNAL_930e36f0_4_k_cu_d842d677_2908544cuda3std6ranges3__45__cpo4swapE
	.align		8
        /*0078*/ 	.dword	_ZN41_INTERNAL_930e36f0_4_k_cu_d842d677_2908544cuda3std6ranges3__45__cpo9iter_moveE
	.align		8
        /*0080*/ 	.dword	_ZN41_INTERNAL_930e36f0_4_k_cu_d842d677_2908544cuda3std6ranges3__45__cpo5beginE
	.align		8
        /*0088*/ 	.dword	_ZN41_INTERNAL_930e36f0_4_k_cu_d842d677_2908544cuda3std6ranges3__45__cpo3endE
	.align		8
        /*0090*/ 	.dword	_ZN41_INTERNAL_930e36f0_4_k_cu_d842d677_2908544cuda3std6ranges3__45__cpo6cbeginE
	.align		8
        /*0098*/ 	.dword	_ZN41_INTERNAL_930e36f0_4_k_cu_d842d677_2908544cuda3std6ranges3__45__cpo4cendE
	.align		8
        /*00a0*/ 	.dword	_ZN41_INTERNAL_930e36f0_4_k_cu_d842d677_2908544cuda3std6ranges3__45__cpo7advanceE
	.align		8
        /*00a8*/ 	.dword	_ZN41_INTERNAL_930e36f0_4_k_cu_d842d677_2908544cuda3std6ranges3__45__cpo9iter_swapE
	.align		8
        /*00b0*/ 	.dword	_ZN41_INTERNAL_930e36f0_4_k_cu_d842d677_2908544cuda3std6ranges3__45__cpo4nextE
	.align		8
        /*00b8*/ 	.dword	_ZN41_INTERNAL_930e36f0_4_k_cu_d842d677_2908544cuda3std6ranges3__45__cpo4prevE
	.align		8
        /*00c0*/ 	.dword	_ZN41_INTERNAL_930e36f0_4_k_cu_d842d677_2908544cuda3std6ranges3__45__cpo4dataE
	.align		8
        /*00c8*/ 	.dword	_ZN41_INTERNAL_930e36f0_4_k_cu_d842d677_2908544cuda3std6ranges3__45__cpo5cdataE
	.align		8
        /*00d0*/ 	.dword	_ZN41_INTERNAL_930e36f0_4_k_cu_d842d677_2908544cuda3std6ranges3__45__cpo4sizeE
	.align		8
        /*00d8*/ 	.dword	_ZN41_INTERNAL_930e36f0_4_k_cu_d842d677_2908544cuda3std6ranges3__45__cpo5ssizeE
	.align		8
        /*00e0*/ 	.dword	_ZN41_INTERNAL_930e36f0_4_k_cu_d842d677_2908544cuda3std6ranges3__45__cpo8distanceE
	.align		8
        /*00e8*/ 	.dword	_ZN41_INTERNAL_930e36f0_4_k_cu_d842d677_2908546thrust24THRUST_300001_SM_1000_NS8cuda_cub3parE
	.align		8
        /*00f0*/ 	.dword	_ZN41_INTERNAL_930e36f0_4_k_cu_d842d677_2908546thrust24THRUST_300001_SM_1000_NS8cuda_cub10par_nosyncE
	.align		8
        /*00f8*/ 	.dword	_ZN41_INTERNAL_930e36f0_4_k_cu_d842d677_2908546thrust24THRUST_300001_SM_1000_NS6system6detail10sequential3seqE
	.align		8
        /*0100*/ 	.dword	_ZN41_INTERNAL_930e36f0_4_k_cu_d842d677_2908546thrust24THRUST_300001_SM_1000_NS6system3cpp3parE
	.align		8
        /*0108*/ 	.dword	_ZN41_INTERNAL_930e36f0_4_k_cu_d842d677_2908546thrust24THRUST_300001_SM_1000_NS12placeholders2_1E
	.align		8
        /*0110*/ 	.dword	_ZN41_INTERNAL_930e36f0_4_k_cu_d842d677_2908546thrust24THRUST_300001_SM_1000_NS12placeholders2_2E
	.align		8
        /*0118*/ 	.dword	_ZN41_INTERNAL_930e36f0_4_k_cu_d842d677_2908546thrust24THRUST_300001_SM_1000_NS12placeholders2_3E
	.align		8
        /*0120*/ 	.dword	_ZN41_INTERNAL_930e36f0_4_k_cu_d842d677_2908546thrust24THRUST_300001_SM_1000_NS12placeholders2_4E
	.align		8
        /*0128*/ 	.dword	_ZN41_INTERNAL_930e36f0_4_k_cu_d842d677_2908546thrust24THRUST_300001_SM_1000_NS12placeholders2_5E
	.align		8
        /*0130*/ 	.dword	_ZN41_INTERNAL_930e36f0_4_k_cu_d842d677_2908546thrust24THRUST_300001_SM_1000_NS12placeholders2_6E
	.align		8
        /*0138*/ 	.dword	_ZN41_INTERNAL_930e36f0_4_k_cu_d842d677_2908546thrust24THRUST_300001_SM_1000_NS12placeholders2_7E
	.align		8
        /*0140*/ 	.dword	_ZN41_INTERNAL_930e36f0_4_k_cu_d842d677_2908546thrust24THRUST_300001_SM_1000_NS12placeholders2_8E
	.align		8
        /*0148*/ 	.dword	_ZN41_INTERNAL_930e36f0_4_k_cu_d842d677_2908546thrust24THRUST_300001_SM_1000_NS12placeholders2_9E
	.align		8
        /*0150*/ 	.dword	_ZN41_INTERNAL_930e36f0_4_k_cu_d842d677_2908546thrust24THRUST_300001_SM_1000_NS12placeholders3_10E
	.align		8
        /*0158*/ 	.dword	_ZN41_INTERNAL_930e36f0_4_k_cu_d842d677_2908546thrust24THRUST_300001_SM_1000_NS3seqE
	.align		8
        /*0160*/ 	.dword	_ZN41_INTERNAL_930e36f0_4_k_cu_d842d677_2908546thrust24THRUST_300001_SM_1000_NS6deviceE


//--------------------- .text._ZN3cub18CUB_300001_SM_10006detail11EmptyKernelIvEEvv --------------------------
	.section	.text._ZN3cub18CUB_300001_SM_10006detail11EmptyKernelIvEEvv,"ax",@progbits
	.align	128
        .global         _ZN3cub18CUB_300001_SM_10006detail11EmptyKernelIvEEvv
        .type           _ZN3cub18CUB_300001_SM_10006detail11EmptyKernelIvEEvv,@function
        .size           _ZN3cub18CUB_300001_SM_10006detail11EmptyKernelIvEEvv,(.L_x_1 - _ZN3cub18CUB_300001_SM_10006detail11EmptyKernelIvEEvv)
        .other          _ZN3cub18CUB_300001_SM_10006detail11EmptyKernelIvEEvv,@"STO_CUDA_ENTRY STV_DEFAULT"
_ZN3cub18CUB_300001_SM_10006detail11EmptyKernelIvEEvv:
.text._ZN3cub18CUB_300001_SM_10006detail11EmptyKernelIvEEvv:
[----:B------:R-:W-:Y:S01]  /*0000*/  LDC R1, c[0x0][0x37c] ;  /* 0x0000df00ff017b82 */ /* 0x000fe20000000800 */
[----:B------:R-:W-:Y:S05]  /*0010*/  EXIT ;  /* 0x000000000000794d */ /* 0x000fea0003800000 */
.L_x_0:
[----:B------:R-:W-:-:S00]  /*0020*/  BRA `(.L_x_0) ;  /* 0xfffffffc00fc7947 */ /* 0x000fc0000383ffff */
[----:B------:R-:W-:-:S00]  /*0030*/  NOP ;  /* 0x0000000000007918 */ /* 0x000fc00000000000 */
        /* <DEDUP_REMOVED lines=12> */
.L_x_1:


//--------------------- .nv.shared.reserved.0     --------------------------
	.section	.nv.shared.reserved.0,"aw",@nobits
	.weak		__nv_reservedSMEM_offset_0_alias
	.size		__nv_reservedSMEM_offset_0_alias, 0, 64
	.other		__nv_reservedSMEM_offset_0_alias,@"STO_CUDA_RESERVED_SHARED STV_DEFAULT"
__nv_reservedSMEM_offset_0_alias:
	.zero		0
	.zero		64


//--------------------- .nv.global                --------------------------
	.section	.nv.global,"aw",@nobits
.nv.global:
	.type		_ZN41_INTERNAL_930e36f0_4_k_cu_d842d677_2908546thrust24THRUST_300001_SM_1000_NS12placeholders2_8E,@object
	.size		_ZN41_INTERNAL_930e36f0_4_k_cu_d842d677_2908546thrust24THRUST_300001_SM_1000_NS12placeholders2_8E,(_ZN41_INTERNAL_930e36f0_4_k_cu_d842d677_2908544cuda3std3__443_GLOBAL__N__930e36f0_4_k_cu_d842d677_2908546ignoreE - _ZN41_INTERNAL_930e36f0_4_k_cu_d842d677_2908546thrust24THRUST_300001_SM_1000_NS12placeholders2_8E)
_ZN41_INTERNAL_930e36f0_4_k_cu_d842d677_2908546thrust24THRUST_300001_SM_1000_NS12placeholders2_8E:
	.zero		1
	.type		_ZN41_INTERNAL_930e36f0_4_k_cu_d842d677_2908544cuda3std3__443_GLOBAL__N__930e36f0_4_k_cu_d842d677_2908546ignoreE,@object
	.size		_ZN41_INTERNAL_930e36f0_4_k_cu_d842d677_2908544cuda3std3__443_GLOBAL__N__930e36f0_4_k_cu_d842d677_2908546ignoreE,(_ZN41_INTERNAL_930e36f0_4_k_cu_d842d677_2908544cuda3std6ranges3__45__cpo4dataE - _ZN41_INTERNAL_930e36f0_4_k_cu_d842d677_2908544cuda3std3__443_GLOBAL__N__930e36f0_4_k_cu_d842d677_2908546ignoreE)
_ZN41_INTERNAL_930e36f0_4_k_cu_d842d677_2908544cuda3std3__443_GLOBAL__N__930e36f0_4_k_cu_d842d677_2908546ignoreE:
	.zero		1
	.type		_ZN41_INTERNAL_930e36f0_4_k_cu_d842d677_2908544cuda3std6ranges3__45__cpo4dataE,@object
	.size		_ZN41_INTERNAL_930e36f0_4_k_cu_d842d677_2908544cuda3std6ranges3__45__cpo4dataE,(_ZN41_INTERNAL_930e36f0_4_k_cu_d842d677_2908546thrust24THRUST_300001_SM_1000_NS6system3cpp3parE - _ZN41_INTERNAL_930e36f0_4_k_cu_d842d677_2908544cuda3std6ranges3__45__cpo4dataE)
_ZN41_INTERNAL_930e36f0_4_k_cu_d842d677_2908544cuda3std6ranges3__45__cpo4dataE:
	.zero		1
	.type		_ZN41_INTERNAL_930e36f0_4_k_cu_d842d677_2908546thrust24THRUST_300001_SM_1000_NS6system3cpp3parE,@object
	.size		_ZN41_INTERNAL_930e36f0_4_k_cu_d842d677_2908546thrust24THRUST_300001_SM_1000_NS6system3cpp3parE,(_ZN41_INTERNAL_930e36f0_4_k_cu_d842d677_2908544cuda3std3__45__cpo5beginE - _ZN41_INTERNAL_930e36f0_4_k_cu_d842d677_2908546thrust24THRUST_300001_SM_1000_NS6system3cpp3parE)
_ZN41_INTERNAL_930e36f0_4_k_cu_d842d677_2908546thrust24THRUST_300001_SM_1000_NS6system3cpp3parE:
	.zero		1
	.type		_ZN41_INTERNAL_930e36f0_4_k_cu_d842d677_2908544cuda3std3__45__cpo5beginE,@object
	.size		_ZN41_INTERNAL_930e36f0_4_k_cu_d842d677_2908544cuda3std3__45__cpo5beginE,(_ZN41_INTERNAL_930e36f0_4_k_cu_d842d677_2908544cuda3std6ranges3__45__cpo5beginE - _ZN41_INTERNAL_930e36f0_4_k_cu_d842d677_2908544cuda3std3__45__cpo5beginE)
_ZN41_INTERNAL_930e36f0_4_k_cu_d842d677_2908544cuda3std3__45__cpo5beginE:
	.zero		1
	.type		_ZN41_INTERNAL_930e36f0_4_k_cu_d842d677_2908544cuda3std6ranges3__45__cpo5beginE,@object
	.size		_ZN41_INTERNAL_930e36f0_4_k_cu_d842d677_2908544cuda3std6ranges3__45__cpo5beginE,(_ZN41_INTERNAL_930e36f0_4_k_cu_d842d677_2908546thrust24THRUST_300001_SM_1000_NS6deviceE - _ZN41_INTERNAL_930e36f0_4_k_cu_d842d677_2908544cuda3std6ranges3__45__cpo5beginE)
_ZN41_INTERNAL_930e36f0_4_k_cu_d842d677_2908544cuda3std6ranges3__45__cpo5beginE:
	.zero		1
	.type		_ZN41_INTERNAL_930e36f0_4_k_cu_d842d677_2908546thrust24THRUST_300001_SM_1000_NS6deviceE,@object
	.size		_ZN41_INTERNAL_930e36f0_4_k_cu_d842d677_2908546thrust24THRUST_300001_SM_1000_NS6deviceE,(_ZN41_INTERNAL_930e36f0_4_k_cu_d842d677_2908544cuda3std3__47nulloptE - _ZN41_INTERNAL_930e36f0_4_k_cu_d842d677_2908546thrust24THRUST_300001_SM_1000_NS6deviceE)
_ZN41_INTERNAL_930e36f0_4_k_cu_d842d677_2908546thrust24THRUST_300001_SM_1000_NS6deviceE:
	.zero		1
	.type		_ZN41_INTERNAL_930e36f0_4_k_cu_d842d677_2908544cuda3std3__47nulloptE,@object
	.size		_ZN41_INTERNAL_930e36f0_4_k_cu_d842d677_2908544cuda3std3__47nulloptE,(_ZN41_INTERNAL_930e36f0_4_k_cu_d842d677_2908544cuda3std6ranges3__45__cpo8distanceE - _ZN41_INTERNAL_930e36f0_4_k_cu_d842d677_2908544cuda3std3__47nulloptE)
_ZN41_INTERNAL_930e36f0_4_k_cu_d842d677_2908544cuda3std3__47nulloptE:
	.zero		1
	.type		_ZN41_INTERNAL_930e36f0_4_k_cu_d842d677_2908544cuda3std6ranges3__45__cpo8distanceE,@object
	.size		_ZN41_INTERNAL_930e36f0_4_k_cu_d842d677_2908544cuda3std6ranges3__45__cpo8distanceE,(_ZN41_INTERNAL_930e36f0_4_k_cu_d842d677_2908546thrust24THRUST_300001_SM_1000_NS12placeholders2_4E - _ZN41_INTERNAL_930e36f0_4_k_cu_d842d677_2908544cuda3std6ranges3__45__cpo8distanceE)
_ZN41_INTERNAL_930e36f0_4_k_cu_d842d677_2908544cuda3std6ranges3__45__cpo8distanceE:
	.zero		1
	.type		_ZN41_INTERNAL_930e36f0_4_k_cu_d842d677_2908546thrust24THRUST_300001_SM_1000_NS12placeholders2_4E,@object
	.size		_ZN41_INTERNAL_930e36f0_4_k_cu_d842d677_2908546thrust24THRUST_300001_SM_1000_NS12placeholders2_4E,(_ZN41_INTERNAL_930e36f0_4_k_cu_d842d677_2908544cuda3std3__45__cpo6rbeginE - _ZN41_INTERNAL_930e36f0_4_k_cu_d842d677_2908546thrust24THRUST_300001_SM_1000_NS12placeholders2_4E)
_ZN41_INTERNAL_930e36f0_4_k_cu_d842d677_2908546thrust24THRUST_300001_SM_1000_NS12placeholders2_4E:
	.zero		1
	.type		_ZN41_INTERNAL_930e36f0_4_k_cu_d842d677_2908544cuda3std3__45__cpo6rbeginE,@object
	.size		_ZN41_INTERNAL_930e36f0_4_k_cu_d842d677_2908544cuda3std3__45__cpo6rbeginE,(_ZN41_INTERNAL_930e36f0_4_k_cu_d842d677_2908544cuda3std6ranges3__45__cpo7advanceE - _ZN41_INTERNAL_930e36f0_4_k_cu_d842d677_2908544cuda3std3__45__cpo6rbeginE)
_ZN41_INTERNAL_930e36f0_4_k_cu_d842d677_2908544cuda3std3__45__cpo6rbeginE:
	.zero		1
	.type		_ZN41_INTERNAL_930e36f0_4_k_cu_d842d677_2908544cuda3std6ranges3__45__cpo7advanceE,@object
	.size		_ZN41_INTERNAL_930e36f0_4_k_cu_d842d677_2908544cuda3std6ranges3__45__cpo7advanceE,(_ZN41_INTERNAL_930e36f0_4_k_cu_d842d677_2908546thrust24THRUST_300001_SM_1000_NS12placeholders3_10E - _ZN41_INTERNAL_930e36f0_4_k_cu_d842d677_2908544cuda3std6ranges3__45__cpo7advanceE)
_ZN41_INTERNAL_930e36f0_4_k_cu_d842d677_2908544cuda3std6ranges3__45__cpo7advanceE:
	.zero		1
	.type		_ZN41_INTERNAL_930e36f0_4_k_cu_d842d677_2908546thrust24THRUST_300001_SM_1000_NS12placeholders3_10E,@object
	.size		_ZN41_INTERNAL_930e36f0_4_k_cu_d842d677_2908546thrust24THRUST_300001_SM_1000_NS12placeholders3_10E,(_ZN41_INTERNAL_930e36f0_4_k_cu_d842d677_2908544cuda3std3__48in_placeE - _ZN41_INTERNAL_930e36f0_4_k_cu_d842d677_2908546thrust24THRUST_300001_SM_1000_NS12placeholders3_10E)
_ZN41_INTERNAL_930e36f0_4_k_cu_d842d677_2908546thrust24THRUST_300001_SM_1000_NS12placeholders3_10E:
	.zero		1
	.type		_ZN41_INTERNAL_930e36f0_4_k_cu_d842d677_2908544cuda3std3__48in_placeE,@object
	.size		_ZN41_INTERNAL_930e36f0_4_k_cu_d842d677_2908544cuda3std3__48in_placeE,(_ZN41_INTERNAL_930e36f0_4_k_cu_d842d677_2908544cuda3std6ranges3__45__cpo4sizeE - _ZN41_INTERNAL_930e36f0_4_k_cu_d842d677_2908544cuda3std3__48in_placeE)
_ZN41_INTERNAL_930e36f0_4_k_cu_d842d677_2908544cuda3std3__48in_placeE:
	.zero		1
	.type		_ZN41_INTERNAL_930e36f0_4_k_cu_d842d677_2908544cuda3std6ranges3__45__cpo4sizeE,@object
	.size		_ZN41_INTERNAL_930e36f0_4_k_cu_d842d677_2908544cuda3std6ranges3__45__cpo4sizeE,(_ZN41_INTERNAL_930e36f0_4_k_cu_d842d677_2908546thrust24THRUST_300001_SM_1000_NS12placeholders2_2E - _ZN41_INTERNAL_930e36f0_4_k_cu_d842d677_2908544cuda3std6ranges3__45__cpo4sizeE)
_ZN41_INTERNAL_930e36f0_4_k_cu_d842d677_2908544cuda3std6ranges3__45__cpo4sizeE:
	.zero		1
	.type		_ZN41_INTERNAL_930e36f0_4_k_cu_d842d677_2908546thrust24THRUST_300001_SM_1000_NS12placeholders2_2E,@object
	.size		_ZN41_INTERNAL_930e36f0_4_k_cu_d842d677_2908546thrust24THRUST_300001_SM_1000_NS12placeholders2_2E,(_ZN41_INTERNAL_930e36f0_4_k_cu_d842d677_2908544cuda3std3__45__cpo6cbeginE - _ZN41_INTERNAL_930e36f0_4_k_cu_d842d677_2908546thrust24THRUST_300001_SM_1000_NS12placeholders2_2E)
_ZN41_INTERNAL_930e36f0_4_k_cu_d842d677_2908546thrust24THRUST_300001_SM_1000_NS12placeholders2_2E:
	.zero		1
	.type		_ZN41_INTERNAL_930e36f0_4_k_cu_d842d677_2908544cuda3std3__45__cpo6cbeginE,@object
	.size		_ZN41_INTERNAL_930e36f0_4_k_cu_d842d677_2908544cuda3std3__45__cpo6cbeginE,(_ZN41_INTERNAL_930e36f0_4_k_cu_d842d677_2908544cuda3std6ranges3__45__cpo6cbeginE - _ZN41_INTERNAL_930e36f0_4_k_cu_d842d677_2908544cuda3std3__45__cpo6cbeginE)
_ZN41_INTERNAL_930e36f0_4_k_cu_d842d677_2908544cuda3std3__45__cpo6cbeginE:
	.zero		1
	.type		_ZN41_INTERNAL_930e36f0_4_k_cu_d842d677_2908544cuda3std6ranges3__45__cpo6cbeginE,@object
	.size		_ZN41_INTERNAL_930e36f0_4_k_cu_d842d677_2908544cuda3std6ranges3__45__cpo6cbeginE,(_ZN41_INTERNAL_930e36f0_4_k_cu_d842d677_2908546thrust24THRUST_300001_SM_1000_NS12placeholders2_6E - _ZN41_INTERNAL_930e36f0_4_k_cu_d842d677_2908544cuda3std6ranges3__45__cpo6cbeginE)
_ZN41_INTERNAL_930e36f0_4_k_cu_d842d677_2908544cuda3std6ranges3__45__cpo6cbeginE:
	.zero		1
	.type		_ZN41_INTERNAL_930e36f0_4_k_cu_d842d677_2908546thrust24THRUST_300001_SM_1000_NS12placeholders2_6E,@object
	.size		_ZN41_INTERNAL_930e36f0_4_k_cu_d842d677_2908546thrust24THRUST_300001_SM_1000_NS12placeholders2_6E,(_ZN41_INTERNAL_930e36f0_4_k_cu_d842d677_2908544cuda3std3__45__cpo7crbeginE - _ZN41_INTERNAL_930e36f0_4_k_cu_d842d677_2908546thrust24THRUST_300001_SM_1000_NS12placeholders2_6E)
_ZN41_INTERNAL_930e36f0_4_k_cu_d842d677_2908546thrust24THRUST_300001_SM_1000_NS12placeholders2_6E:
	.zero		1
	.type		_ZN41_INTERNAL_930e36f0_4_k_cu_d842d677_2908544cuda3std3__45__cpo7crbeginE,@object
	.size		_ZN41_INTERNAL_930e36f0_4_k_cu_d842d677_2908544cuda3std3__45__cpo7crbeginE,(_ZN41_INTERNAL_930e36f0_4_k_cu_d842d677_2908544cuda3std6ranges3__45__cpo4nextE - _ZN41_INTERNAL_930e36f0_4_k_cu_d842d677_2908544cuda3std3__45__cpo7crbeginE)
_ZN41_INTERNAL_930e36f0_4_k_cu_d842d677_2908544cuda3std3__45__cpo7crbeginE:
	.zero		1
	.type		_ZN41_INTERNAL_930e36f0_4_k_cu_d842d677_2908544cuda3std6ranges3__45__cpo4nextE,@object
	.size		_ZN41_INTERNAL_930e36f0_4_k_cu_d842d677_2908544cuda3std6ranges3__45__cpo4nextE,(_ZN41_INTERNAL_930e36f0_4_k_cu_d842d677_2908544cuda3std6ranges3__45__cpo4swapE - _ZN41_INTERNAL_930e36f0_4_k_cu_d842d677_2908544cuda3std6ranges3__45__cpo4nextE)
_ZN41_INTERNAL_930e36f0_4_k_cu_d842d677_2908544cuda3std6ranges3__45__cpo4nextE:
	.zero		1
	.type		_ZN41_INTERNAL_930e36f0_4_k_cu_d842d677_2908544cuda3std6ranges3__45__cpo4swapE,@object
	.size		_ZN41_INTERNAL_930e36f0_4_k_cu_d842d677_2908544cuda3std6ranges3__45__cpo4swapE,(_ZN41_INTERNAL_930e36f0_4_k_cu_d842d677_2908546thrust24THRUST_300001_SM_1000_NS8cuda_cub10par_nosyncE - _ZN41_INTERNAL_930e36f0_4_k_cu_d842d677_2908544cuda3std6ranges3__45__cpo4swapE)
_ZN41_INTERNAL_930e36f0_4_k_cu_d842d677_2908544cuda3std6ranges3__45__cpo4swapE:
	.zero		1
	.type		_ZN41_INTERNAL_930e36f0_4_k_cu_d842d677_2908546thrust24THRUST_300001_SM_1000_NS8cuda_cub10par_nosyncE,@object
	.size		_ZN41_INTERNAL_930e36f0_4_k_cu_d842d677_2908546thrust24THRUST_300001_SM_1000_NS8cuda_cub10par_nosyncE,(_ZN41_INTERNAL_930e36f0_4_k_cu_d842d677_2908546thrust24THRUST_300001_SM_1000_NS3seqE - _ZN41_INTERNAL_930e36f0_4_k_cu_d842d677_2908546thrust24THRUST_300001_SM_1000_NS8cuda_cub10par_nosyncE)
_ZN41_INTERNAL_930e36f0_4_k_cu_d842d677_2908546thrust24THRUST_300001_SM_1000_NS8cuda_cub10par_nosyncE:
	.zero		1
	.type		_ZN41_INTERNAL_930e36f0_4_k_cu_d842d677_2908546thrust24THRUST_300001_SM_1000_NS3seqE,@object
	.size		_ZN41_INTERNAL_930e36f0_4_k_cu_d842d677_2908546thrust24THRUST_300001_SM_1000_NS3seqE,(_ZN41_INTERNAL_930e36f0_4_k_cu_d842d677_2908544cuda3std3__420unreachable_sentinelE - _ZN41_INTERNAL_930e36f0_4_k_cu_d842d677_2908546thrust24THRUST_300001_SM_1000_NS3seqE)
_ZN41_INTERNAL_930e36f0_4_k_cu_d842d677_2908546thrust24THRUST_300001_SM_1000_NS3seqE:
	.zero		1
	.type		_ZN41_INTERNAL_930e36f0_4_k_cu_d842d677_2908544cuda3std3__420unreachable_sentinelE,@object
	.size		_ZN41_INTERNAL_930e36f0_4_k_cu_d842d677_2908544cuda3std3__420unreachable_sentinelE,(_ZN41_INTERNAL_930e36f0_4_k_cu_d842d677_2908544cuda3std6ranges3__45__cpo5ssizeE - _ZN41_INTERNAL_930e36f0_4_k_cu_d842d677_2908544cuda3std3__420unreachable_sentinelE)
_ZN41_INTERNAL_930e36f0_4_k_cu_d842d677_2908544cuda3std3__420unreachable_sentinelE:
	.zero		1
	.type		_ZN41_INTERNAL_930e36f0_4_k_cu_d842d677_2908544cuda3std6ranges3__45__cpo5ssizeE,@object
	.size		_ZN41_INTERNAL_930e36f0_4_k_cu_d842d677_2908544cuda3std6ranges3__45__cpo5ssizeE,(_ZN41_INTERNAL_930e36f0_4_k_cu_d842d677_2908546thrust24THRUST_300001_SM_1000_NS12placeholders2_3E - _ZN41_INTERNAL_930e36f0_4_k_cu_d842d677_2908544cuda3std6ranges3__45__cpo5ssizeE)
_ZN41_INTERNAL_930e36f0_4_k_cu_d842d677_2908544cuda3std6ranges3__45__cpo5ssizeE:
	.zero		1
	.type		_ZN41_INTERNAL_930e36f0_4_k_cu_d842d677_2908546thrust24THRUST_300001_SM_1000_NS12placeholders2_3E,@object
	.size		_ZN41_INTERNAL_930e36f0_4_k_cu_d842d677_2908546thrust24THRUST_300001_SM_1000_NS12placeholders2_3E,(_ZN41_INTERNAL_930e36f0_4_k_cu_d842d677_2908544cuda3std3__45__cpo4cendE - _ZN41_INTERNAL_930e36f0_4_k_cu_d842d677_2908546thrust24THRUST_300001_SM_1000_NS12placeholders2_3E)
_ZN41_INTERNAL_930e36f0_4_k_cu_d842d677_2908546thrust24THRUST_300001_SM_1000_NS12placeholders2_3E:
	.zero		1
	.type		_ZN41_INTERNAL_930e36f0_4_k_cu_d842d677_2908544cuda3std3__45__cpo4cendE,@object
	.size		_ZN41_INTERNAL_930e36f0_4_k_cu_d842d677_2908544cuda3std3__45__cpo4cendE,(_ZN41_INTERNAL_930e36f0_4_k_cu_d842d677_2908544cuda3std6ranges3__45__cpo4cendE - _ZN41_INTERNAL_930e36f0_4_k_cu_d842d677_2908544cuda3std3__45__cpo4cendE)
_ZN41_INTERNAL_930e36f0_4_k_cu_d842d677_2908544cuda3std3__45__cpo4cendE:
	.zero		1
	.type		_ZN41_INTERNAL_930e36f0_4_k_cu_d842d677_2908544cuda3std6ranges3__45__cpo4cendE,@object
	.size		_ZN41_INTERNAL_930e36f0_4_k_cu_d842d677_2908544cuda3std6ranges3__45__cpo4cendE,(_ZN41_INTERNAL_930e36f0_4_k_cu_d842d677_2908546thrust24THRUST_300001_SM_1000_NS12placeholders2_7E - _ZN41_INTERNAL_930e36f0_4_k_cu_d842d677_2908544cuda3std6ranges3__45__cpo4cendE)
_ZN41_INTERNAL_930e36f0_4_k_cu_d842d677_2908544cuda3std6ranges3__45__cpo4cendE:
	.zero		1
	.type		_ZN41_INTERNAL_930e36f0_4_k_cu_d842d677_2908546thrust24THRUST_300001_SM_1000_NS12placeholders2_7E,@object
	.size		_ZN41_INTERNAL_930e36f0_4_k_cu_d842d677_2908546thrust24THRUST_300001_SM_1000_NS12placeholders2_7E,(_ZN41_INTERNAL_930e36f0_4_k_cu_d842d677_2908544cuda3std3__45__cpo5crendE - _ZN41_INTERNAL_930e36f0_4_k_cu_d842d677_2908546thrust24THRUST_300001_SM_1000_NS12placeholders2_7E)
_ZN41_INTERNAL_930e36f0_4_k_cu_d842d677_2908546thrust24THRUST_300001_SM_1000_NS12placeholders2_7E:
	.zero		1
	.type		_ZN41_INTERNAL_930e36f0_4_k_cu_d842d677_2908544cuda3std3__45__cpo5crendE,@object
	.size		_ZN41_INTERNAL_930e36f0_4_k_cu_d842d677_2908544cuda3std3__45__cpo5crendE,(_ZN41_INTERNAL_930e36f0_4_k_cu_d842d677_2908544cuda3std6ranges3__45__cpo4prevE - _ZN41_INTERNAL_930e36f0_4_k_cu_d842d677_2908544cuda3std3__45__cpo5crendE)
_ZN41_INTERNAL_930e36f0_4_k_cu_d842d677_2908544cuda3std3__45__cpo5crendE:
	.zero		1
	.type		_ZN41_INTERNAL_930e36f0_4_k_cu_d842d677_2908544cuda3std6ranges3__45__cpo4prevE,@object
	.size		_ZN41_INTERNAL_930e36f0_4_k_cu_d842d677_2908544cuda3std6ranges3__45__cpo4prevE,(_ZN41_INTERNAL_930e36f0_4_k_cu_d842d677_2908544cuda3std6ranges3__45__cpo9iter_moveE - _ZN41_INTERNAL_930e36f0_4_k_cu_d842d677_2908544cuda3std6ranges3__45__cpo4prevE)
_ZN41_INTERNAL_930e36f0_4_k_cu_d842d677_2908544cuda3std6ranges3__45__cpo4prevE:
	.zero		1
	.type		_ZN41_INTERNAL_930e36f0_4_k_cu_d842d677_2908544cuda3std6ranges3__45__cpo9iter_moveE,@object
	.size		_ZN41_INTERNAL_930e36f0_4_k_cu_d842d677_2908544cuda3std6ranges3__45__cpo9iter_moveE,(_ZN41_INTERNAL_930e36f0_4_k_cu_d842d677_2908546thrust24THRUST_300001_SM_1000_NS6system6detail10sequential3seqE - _ZN41_INTERNAL_930e36f0_4_k_cu_d842d677_2908544cuda3std6ranges3__45__cpo9iter_moveE)
_ZN41_INTERNAL_930e36f0_4_k_cu_d842d677_2908544cuda3std6ranges3__45__cpo9iter_moveE:
	.zero		1
	.type		_ZN41_INTERNAL_930e36f0_4_k_cu_d842d677_2908546thrust24THRUST_300001_SM_1000_NS6system6detail10sequential3seqE,@object
	.size		_ZN41_INTERNAL_930e36f0_4_k_cu_d842d677_2908546thrust24THRUST_300001_SM_1000_NS6system6detail10sequential3seqE,(_ZN41_INTERNAL_930e36f0_4_k_cu_d842d677_2908546thrust24THRUST_300001_SM_1000_NS12placeholders2_9E - _ZN41_INTERNAL_930e36f0_4_k_cu_d842d677_2908546thrust24THRUST_300001_SM_1000_NS6system6detail10sequential3seqE)
_ZN41_INTERNAL_930e36f0_4_k_cu_d842d677_2908546thrust24THRUST_300001_SM_1000_NS6system6detail10sequential3seqE:
	.zero		1
	.type		_ZN41_INTERNAL_930e36f0_4_k_cu_d842d677_2908546thrust24THRUST_300001_SM_1000_NS12placeholders2_9E,@object
	.size		_ZN41_INTERNAL_930e36f0_4_k_cu_d842d677_2908546thrust24THRUST_300001_SM_1000_NS12placeholders2_9E,(_ZN41_INTERNAL_930e36f0_4_k_cu_d842d677_2908544cuda3std3__419piecewise_constructE - _ZN41_INTERNAL_930e36f0_4_k_cu_d842d677_2908546thrust24THRUST_300001_SM_1000_NS12placeholders2_9E)
_ZN41_INTERNAL_930e36f0_4_k_cu_d842d677_2908546thrust24THRUST_300001_SM_1000_NS12placeholders2_9E:
	.zero		1
	.type		_ZN41_INTERNAL_930e36f0_4_k_cu_d842d677_2908544cuda3std3__419piecewise_constructE,@object
	.size		_ZN41_INTERNAL_930e36f0_4_k_cu_d842d677_2908544cuda3std3__419piecewise_constructE,(_ZN41_INTERNAL_930e36f0_4_k_cu_d842d677_2908544cuda3std6ranges3__45__cpo5cdataE - _ZN41_INTERNAL_930e36f0_4_k_cu_d842d677_2908544cuda3std3__419piecewise_constructE)
_ZN41_INTERNAL_930e36f0_4_k_cu_d842d677_2908544cuda3std3__419piecewise_constructE:
	.zero		1
	.type		_ZN41_INTERNAL_930e36f0_4_k_cu_d842d677_2908544cuda3std6ranges3__45__cpo5cdataE,@object
	.size		_ZN41_INTERNAL_930e36f0_4_k_cu_d842d677_2908544cuda3std6ranges3__45__cpo5cdataE,(_ZN41_INTERNAL_930e36f0_4_k_cu_d842d677_2908546thrust24THRUST_300001_SM_1000_NS12placeholders2_1E - _ZN41_INTERNAL_930e36f0_4_k_cu_d842d677_2908544cuda3std6ranges3__45__cpo5cdataE)
_ZN41_INTERNAL_930e36f0_4_k_cu_d842d677_2908544cuda3std6ranges3__45__cpo5cdataE:
	.zero		1
	.type		_ZN41_INTERNAL_930e36f0_4_k_cu_d842d677_2908546thrust24THRUST_300001_SM_1000_NS12placeholders2_1E,@object
	.size		_ZN41_INTERNAL_930e36f0_4_k_cu_d842d677_2908546thrust24THRUST_300001_SM_1000_NS12placeholders2_1E,(_ZN41_INTERNAL_930e36f0_4_k_cu_d842d677_2908544cuda3std3__45__cpo3endE - _ZN41_INTERNAL_930e36f0_4_k_cu_d842d677_2908546thrust24THRUST_300001_SM_1000_NS12placeholders2_1E)
_ZN41_INTERNAL_930e36f0_4_k_cu_d842d677_2908546thrust24THRUST_300001_SM_1000_NS12placeholders2_1E:
	.zero		1
	.type		_ZN41_INTERNAL_930e36f0_4_k_cu_d842d677_2908544cuda3std3__45__cpo3endE,@object
	.size		_ZN41_INTERNAL_930e36f0_4_k_cu_d842d677_2908544cuda3std3__45__cpo3endE,(_ZN41_INTERNAL_930e36f0_4_k_cu_d842d677_2908544cuda3std6ranges3__45__cpo3endE - _ZN41_INTERNAL_930e36f0_4_k_cu_d842d677_2908544cuda3std3__45__cpo3endE)
_ZN41_INTERNAL_930e36f0_4_k_cu_d842d677_2908544cuda3std3__45__cpo3endE:
	.zero		1
	.type		_ZN41_INTERNAL_930e36f0_4_k_cu_d842d677_2908544cuda3std6ranges3__45__cpo3endE,@object
	.size		_ZN41_INTERNAL_930e36f0_4_k_cu_d842d677_2908544cuda3std6ranges3__45__cpo3endE,(_ZN41_INTERNAL_930e36f0_4_k_cu_d842d677_2908546thrust24THRUST_300001_SM_1000_NS12placeholders2_5E - _ZN41_INTERNAL_930e36f0_4_k_cu_d842d677_2908544cuda3std6ranges3__45__cpo3endE)
_ZN41_INTERNAL_930e36f0_4_k_cu_d842d677_2908544cuda3std6ranges3__45__cpo3endE:
	.zero		1
	.type		_ZN41_INTERNAL_930e36f0_4_k_cu_d842d677_2908546thrust24THRUST_300001_SM_1000_NS12placeholders2_5E,@object
	.size		_ZN41_INTERNAL_930e36f0_4_k_cu_d842d677_2908546thrust24THRUST_300001_SM_1000_NS12placeholders2_5E,(_ZN41_INTERNAL_930e36f0_4_k_cu_d842d677_2908544cuda3std3__45__cpo4rendE - _ZN41_INTERNAL_930e36f0_4_k_cu_d842d677_2908546thrust24THRUST_300001_SM_1000_NS12placeholders2_5E)
_ZN41_INTERNAL_930e36f0_4_k_cu_d842d677_2908546thrust24THRUST_300001_SM_1000_NS12placeholders2_5E:
	.zero		1
	.type		_ZN41_INTERNAL_930e36f0_4_k_cu_d842d677_2908544cuda3std3__45__cpo4rendE,@object
	.size		_ZN41_INTERNAL_930e36f0_4_k_cu_d842d677_2908544cuda3std3__45__cpo4rendE,(_ZN41_INTERNAL_930e36f0_4_k_cu_d842d677_2908544cuda3std6ranges3__45__cpo9iter_swapE - _ZN41_INTERNAL_930e36f0_4_k_cu_d842d677_2908544cuda3std3__45__cpo4rendE)
_ZN41_INTERNAL_930e36f0_4_k_cu_d842d677_2908544cuda3std3__45__cpo4rendE:
	.zero		1
	.type		_ZN41_INTERNAL_930e36f0_4_k_cu_d842d677_2908544cuda3std6ranges3__45__cpo9iter_swapE,@object
	.size		_ZN41_INTERNAL_930e36f0_4_k_cu_d842d677_2908544cuda3std6ranges3__45__cpo9iter_swapE,(_ZN41_INTERNAL_930e36f0_4_k_cu_d842d677_2908544cuda3std3__48unexpectE - _ZN41_INTERNAL_930e36f0_4_k_cu_d842d677_2908544cuda3std6ranges3__45__cpo9iter_swapE)
_ZN41_INTERNAL_930e36f0_4_k_cu_d842d677_2908544cuda3std6ranges3__45__cpo9iter_swapE:
	.zero		1
	.type		_ZN41_INTERNAL_930e36f0_4_k_cu_d842d677_2908544cuda3std3__48unexpectE,@object
	.size		_ZN41_INTERNAL_930e36f0_4_k_cu_d842d677_2908544cuda3std3__48unexpectE,(_ZN41_INTERNAL_930e36f0_4_k_cu_d842d677_2908546thrust24THRUST_300001_SM_1000_NS8cuda_cub3parE - _ZN41_INTERNAL_930e36f0_4_k_cu_d842d677_2908544cuda3std3__48unexpectE)
_ZN41_INTERNAL_930e36f0_4_k_cu_d842d677_2908544cuda3std3__48unexpectE:
	.zero		1
	.type		_ZN41_INTERNAL_930e36f0_4_k_cu_d842d677_2908546thrust24THRUST_300001_SM_1000_NS8cuda_cub3parE,@object
	.size		_ZN41_INTERNAL_930e36f0_4_k_cu_d842d677_2908546thrust24THRUST_300001_SM_1000_NS8cuda_cub3parE,(.L_29 - _ZN41_INTERNAL_930e36f0_4_k_cu_d842d677_2908546thrust24THRUST_300001_SM_1000_NS8cuda_cub3parE)
_ZN41_INTERNAL_930e36f0_4_k_cu_d842d677_2908546thrust24THRUST_300001_SM_1000_NS8cuda_cub3parE:
	.zero		1
.L_29:


//--------------------- .nv.constant0._ZN3cub18CUB_300001_SM_10006detail11EmptyKernelIvEEvv --------------------------
	.section	.nv.constant0._ZN3cub18CUB_300001_SM_10006detail11EmptyKernelIvEEvv,"a",@progbits
	.sectionflags	@""
	.align	4
.nv.constant0._ZN3cub18CUB_300001_SM_10006detail11EmptyKernelIvEEvv:
	.zero		896


//--------------------- SYMBOLS --------------------------

	.type		.nv.reservedSmem.offset0,@object
	.size		.nv.reservedSmem.offset0,0x4
